//
// Generated by NVIDIA NVVM Compiler
//
// Compiler Build ID: CL-36424714
// Cuda compilation tools, release 13.0, V13.0.88
// Based on NVVM 20.0.0
//

.version 9.0
.target sm_100
.address_size 64

	// .globl	_Z20device_matrix_concatPiS_S_
.const .align 4 .b8 cdata[20];

.visible .entry _Z20device_matrix_concatPiS_S_(
	.param .u64 .ptr .align 1 _Z20device_matrix_concatPiS_S__param_0,
	.param .u64 .ptr .align 1 _Z20device_matrix_concatPiS_S__param_1,
	.param .u64 .ptr .align 1 _Z20device_matrix_concatPiS_S__param_2
)
{
	.reg .pred 	%p<11>;
	.reg .b32 	%r<150>;
	.reg .b64 	%rd<38>;

	ld.param.u64 	%rd6, [_Z20device_matrix_concatPiS_S__param_0];
	ld.param.u64 	%rd7, [_Z20device_matrix_concatPiS_S__param_1];
	ld.param.u64 	%rd8, [_Z20device_matrix_concatPiS_S__param_2];
	cvta.to.global.u64 	%rd1, %rd7;
	cvta.to.global.u64 	%rd2, %rd6;
	cvta.to.global.u64 	%rd3, %rd8;
	mov.u32 	%r1, %ntid.x;
	mov.u32 	%r2, %ctaid.x;
	mov.u32 	%r3, %tid.x;
	mad.lo.s32 	%r143, %r1, %r2, %r3;
	mov.u32 	%r5, %nctaid.x;
	mul.lo.s32 	%r6, %r5, %r1;
	ld.const.u32 	%r7, [cdata];
	setp.lt.s32 	%p1, %r7, 1;
	@%p1 bra 	$L__BB0_22;
	ld.const.u32 	%r8, [cdata+16];
	ld.const.u32 	%r9, [cdata+12];
	ld.const.u32 	%r10, [cdata+8];
	add.s32 	%r11, %r10, %r9;
	and.b32  	%r12, %r7, 3;
	setp.lt.u32 	%p2, %r7, 4;
	@%p2 bra 	$L__BB0_16;
	shl.b32 	%r96, %r5, 1;
	add.s32 	%r97, %r2, %r96;
	mad.lo.s32 	%r129, %r1, %r97, %r3;
	shl.b32 	%r14, %r6, 2;
	sub.s32 	%r128, %r129, %r8;
	mad.lo.s32 	%r98, %r5, 3, %r2;
	mad.lo.s32 	%r127, %r1, %r98, %r3;
	sub.s32 	%r126, %r127, %r8;
	add.s32 	%r99, %r5, %r2;
	mad.lo.s32 	%r125, %r1, %r99, %r3;
	sub.s32 	%r124, %r125, %r8;
	sub.s32 	%r123, %r143, %r8;
	and.b32  	%r100, %r7, 2147483644;
	neg.s32 	%r122, %r100;
$L__BB0_3:
	setp.ge.s32 	%p3, %r143, %r8;
	@%p3 bra 	$L__BB0_5;
	mul.wide.s32 	%rd11, %r143, 4;
	add.s64 	%rd12, %rd1, %rd11;
	div.s32 	%r133, %r143, %r10;
	mul.lo.s32 	%r103, %r133, %r10;
	sub.s32 	%r131, %r143, %r103;
	ld.global.u32 	%r132, [%rd12];
	bra.uni 	$L__BB0_6;
$L__BB0_5:
	mul.wide.s32 	%rd9, %r123, 4;
	add.s64 	%rd10, %rd3, %rd9;
	div.s32 	%r133, %r123, %r9;
	mul.lo.s32 	%r101, %r133, %r9;
	sub.s32 	%r102, %r123, %r101;
	add.s32 	%r131, %r102, %r10;
	ld.global.u32 	%r132, [%rd10];
$L__BB0_6:
	mad.lo.s32 	%r104, %r11, %r133, %r131;
	mul.wide.s32 	%rd13, %r104, 4;
	add.s64 	%rd14, %rd2, %rd13;
	st.global.u32 	[%rd14], %r132;
	setp.lt.s32 	%p4, %r125, %r8;
	@%p4 bra 	$L__BB0_8;
	mul.wide.s32 	%rd15, %r124, 4;
	add.s64 	%rd16, %rd3, %rd15;
	div.s32 	%r136, %r124, %r9;
	mul.lo.s32 	%r105, %r136, %r9;
	sub.s32 	%r106, %r124, %r105;
	add.s32 	%r134, %r106, %r10;
	ld.global.u32 	%r135, [%rd16];
	bra.uni 	$L__BB0_9;
$L__BB0_8:
	mul.wide.s32 	%rd17, %r125, 4;
	add.s64 	%rd18, %rd1, %rd17;
	div.s32 	%r136, %r125, %r10;
	mul.lo.s32 	%r107, %r136, %r10;
	sub.s32 	%r134, %r125, %r107;
	ld.global.u32 	%r135, [%rd18];
$L__BB0_9:
	mad.lo.s32 	%r108, %r11, %r136, %r134;
	mul.wide.s32 	%rd19, %r108, 4;
	add.s64 	%rd20, %rd2, %rd19;
	st.global.u32 	[%rd20], %r135;
	add.s32 	%r49, %r143, %r6;
	setp.lt.s32 	%p5, %r129, %r8;
	@%p5 bra 	$L__BB0_11;
	mul.wide.s32 	%rd21, %r128, 4;
	add.s64 	%rd22, %rd3, %rd21;
	div.s32 	%r139, %r128, %r9;
	mul.lo.s32 	%r109, %r139, %r9;
	sub.s32 	%r110, %r128, %r109;
	add.s32 	%r137, %r110, %r10;
	ld.global.u32 	%r138, [%rd22];
	bra.uni 	$L__BB0_12;
$L__BB0_11:
	mul.wide.s32 	%rd23, %r129, 4;
	add.s64 	%rd24, %rd1, %rd23;
	div.s32 	%r139, %r129, %r10;
	mul.lo.s32 	%r111, %r139, %r10;
	sub.s32 	%r137, %r129, %r111;
	ld.global.u32 	%r138, [%rd24];
$L__BB0_12:
	mad.lo.s32 	%r112, %r11, %r139, %r137;
	mul.wide.s32 	%rd25, %r112, 4;
	add.s64 	%rd26, %rd2, %rd25;
	st.global.u32 	[%rd26], %r138;
	add.s32 	%r59, %r49, %r6;
	setp.lt.s32 	%p6, %r127, %r8;
	@%p6 bra 	$L__BB0_14;
	mul.wide.s32 	%rd27, %r126, 4;
	add.s64 	%rd28, %rd3, %rd27;
	div.s32 	%r142, %r126, %r9;
	mul.lo.s32 	%r113, %r142, %r9;
	sub.s32 	%r114, %r126, %r113;
	add.s32 	%r140, %r114, %r10;
	ld.global.u32 	%r141, [%rd28];
	bra.uni 	$L__BB0_15;
$L__BB0_14:
	mul.wide.s32 	%rd29, %r127, 4;
	add.s64 	%rd30, %rd1, %rd29;
	div.s32 	%r142, %r127, %r10;
	mul.lo.s32 	%r115, %r142, %r10;
	sub.s32 	%r140, %r127, %r115;
	ld.global.u32 	%r141, [%rd30];
$L__BB0_15:
	mad.lo.s32 	%r116, %r11, %r142, %r140;
	mul.wide.s32 	%rd31, %r116, 4;
	add.s64 	%rd32, %rd2, %rd31;
	st.global.u32 	[%rd32], %r141;
	add.s32 	%r117, %r59, %r6;
	add.s32 	%r143, %r117, %r6;
	add.s32 	%r129, %r129, %r14;
	add.s32 	%r128, %r128, %r14;
	add.s32 	%r127, %r127, %r14;
	add.s32 	%r126, %r126, %r14;
	add.s32 	%r125, %r125, %r14;
	add.s32 	%r124, %r124, %r14;
	add.s32 	%r123, %r123, %r14;
	add.s32 	%r122, %r122, 4;
	setp.ne.s32 	%p7, %r122, 0;
	@%p7 bra 	$L__BB0_3;
$L__BB0_16:
	setp.eq.s32 	%p8, %r12, 0;
	@%p8 bra 	$L__BB0_22;
	sub.s32 	%r145, %r143, %r8;
	mul.wide.s32 	%rd33, %r8, 4;
	sub.s64 	%rd4, %rd3, %rd33;
	neg.s32 	%r144, %r12;
$L__BB0_18:
	.pragma "nounroll";
	mul.wide.s32 	%rd5, %r143, 4;
	setp.lt.s32 	%p9, %r143, %r8;
	@%p9 bra 	$L__BB0_20;
	div.s32 	%r149, %r145, %r9;
	mul.lo.s32 	%r118, %r149, %r9;
	sub.s32 	%r119, %r145, %r118;
	add.s32 	%r147, %r119, %r10;
	add.s64 	%rd34, %rd4, %rd5;
	ld.global.u32 	%r148, [%rd34];
	bra.uni 	$L__BB0_21;
$L__BB0_20:
	div.s32 	%r149, %r143, %r10;
	mul.lo.s32 	%r120, %r149, %r10;
	sub.s32 	%r147, %r143, %r120;
	add.s64 	%rd35, %rd1, %rd5;
	ld.global.u32 	%r148, [%rd35];
$L__BB0_21:
	mad.lo.s32 	%r121, %r11, %r149, %r147;
	mul.wide.s32 	%rd36, %r121, 4;
	add.s64 	%rd37, %rd2, %rd36;
	st.global.u32 	[%rd37], %r148;
	add.s32 	%r143, %r143, %r6;
	add.s32 	%r145, %r145, %r6;
	add.s32 	%r144, %r144, 1;
	setp.ne.s32 	%p10, %r144, 0;
	@%p10 bra 	$L__BB0_18;
$L__BB0_22:
	ret;

}


// ===== COMPILED SASS (sm_100) =====

	.target	sm_100

	.elftype	@"ET_EXEC"


//--------------------- .note.nv.tkinfo           --------------------------
	.section	.note.nv.tkinfo,"",@"SHT_NOTE"
	.sectionflags	@"SHF_NOTE_NV_TKINFO"
	.tkinfo
        /*0018*/ 	.word	0x00000002
        /*0030*/ 	.string	""
        /*0030*/ 	.string	"ptxas"
        /*0030*/ 	.string	"Cuda compilation tools, release 13.0, V13.0.88"
        /*0030*/ 	.string	"Build cuda_13.0.r13.0/compiler.36424714_0"
        /*0030*/ 	.string	"-arch sm_100 -m 64 "



//--------------------- .note.nv.cuinfo           --------------------------
	.section	.note.nv.cuinfo,"",@"SHT_NOTE"
	.sectionflags	@"SHF_NOTE_NV_CUINFO"
        /*0018*/ 	.short	0x0002
        /*001a*/ 	.short	0x0064
        /*001c*/ 	.short	0x0082
	.zero		2


//--------------------- .nv.info                  --------------------------
	.section	.nv.info,"",@"SHT_CUDA_INFO"
	.align	4


	//----- nvinfo : EIATTR_REGCOUNT
	.align		4
        /*0000*/ 	.byte	0x04, 0x2f
        /*0002*/ 	.short	(.L_2 - .L_1)
	.align		4
.L_1:
        /*0004*/ 	.word	index@(_Z20device_matrix_concatPiS_S_)
        /*0008*/ 	.word	0x00000020


	//----- nvinfo : EIATTR_FRAME_SIZE
	.align		4
.L_2:
        /*000c*/ 	.byte	0x04, 0x11
        /*000e*/ 	.short	(.L_4 - .L_3)
	.align		4
.L_3:
        /*0010*/ 	.word	index@(_Z20device_matrix_concatPiS_S_)
        /*0014*/ 	.word	0x00000000


	//----- nvinfo : EIATTR_MIN_STACK_SIZE
	.align		4
.L_4:
        /*0018*/ 	.byte	0x04, 0x12
        /*001a*/ 	.short	(.L_6 - .L_5)
	.align		4
.L_5:
        /*001c*/ 	.word	index@(_Z20device_matrix_concatPiS_S_)
        /*0020*/ 	.word	0x00000000
.L_6:


//--------------------- .nv.compat                --------------------------
	.section	.nv.compat,"",@"SHT_CUDA_COMPAT_INFO"
	.align	4
        /*0000*/ 	.byte	0x02, 0x09, 0x00, 0x00, 0x02, 0x02, 0x01, 0x00, 0x02, 0x05, 0x05, 0x00, 0x03, 0x07, 0x01, 0x01
        /*0010*/ 	.byte	0x02, 0x03, 0x00, 0x00, 0x02, 0x06, 0x01, 0x00, 0x04, 0x0b, 0x08, 0x00, 0x09, 0x00, 0x00, 0x00
        /*0020*/ 	.byte	0x00, 0x00, 0x00, 0x00


//--------------------- .nv.info._Z20device_matrix_concatPiS_S_ --------------------------
	.section	.nv.info._Z20device_matrix_concatPiS_S_,"",@"SHT_CUDA_INFO"
	.sectionflags	@""
	.align	4


	//----- nvinfo : EIATTR_CUDA_API_VERSION
	.align		4
        /*0000*/ 	.byte	0x04, 0x37
        /*0002*/ 	.short	(.L_8 - .L_7)
.L_7:
        /*0004*/ 	.word	0x00000082


	//----- nvinfo : EIATTR_KPARAM_INFO
	.align		4
.L_8:
        /*0008*/ 	.byte	0x04, 0x17
        /*000a*/ 	.short	(.L_10 - .L_9)
.L_9:
        /*000c*/ 	.word	0x00000000
        /*0010*/ 	.short	0x0002
        /*0012*/ 	.short	0x0010
        /*0014*/ 	.byte	0x00, 0xf5, 0x21, 0x00


	//----- nvinfo : EIATTR_KPARAM_INFO
	.align		4
.L_10:
        /*0018*/ 	.byte	0x04, 0x17
        /*001a*/ 	.short	(.L_12 - .L_11)
.L_11:
        /*001c*/ 	.word	0x00000000
        /*0020*/ 	.short	0x0001
        /*0022*/ 	.short	0x0008
        /*0024*/ 	.byte	0x00, 0xf5, 0x21, 0x00


	//----- nvinfo : EIATTR_KPARAM_INFO
	.align		4
.L_12:
        /*0028*/ 	.byte	0x04, 0x17
        /*002a*/ 	.short	(.L_14 - .L_13)
.L_13:
        /*002c*/ 	.word	0x00000000
        /*0030*/ 	.short	0x0000
        /*0032*/ 	.short	0x0000
        /*0034*/ 	.byte	0x00, 0xf5, 0x21, 0x00


	//----- nvinfo : EIATTR_SPARSE_MMA_MASK
	.align		4
.L_14:
        /*0038*/ 	.byte	0x03, 0x50
        /*003a*/ 	.short	0x0000


	//----- nvinfo : EIATTR_MAXREG_COUNT
	.align		4
        /*003c*/ 	.byte	0x03, 0x1b
        /*003e*/ 	.short	0x00ff


	//----- nvinfo : EIATTR_MERCURY_ISA_VERSION
	.align		4
        /*0040*/ 	.byte	0x03, 0x5f
        /*0042*/ 	.short	0x0101


	//----- nvinfo : EIATTR_VRC_CTA_INIT_COUNT
	.align		4
        /*0044*/ 	.byte	0x02, 0x4a
	.zero		1
	.zero		1


	//----- nvinfo : EIATTR_EXIT_INSTR_OFFSETS
	.align		4
        /*0048*/ 	.byte	0x04, 0x1c
        /*004a*/ 	.short	(.L_16 - .L_15)


	//   ....[0]....
.L_15:
        /*004c*/ 	.word	0x00000030


	//   ....[1]....
        /*0050*/ 	.word	0x000012f0


	//   ....[2]....
        /*0054*/ 	.word	0x00001850


	//----- nvinfo : EIATTR_CRS_STACK_SIZE
	.align		4
.L_16:
        /*0058*/ 	.byte	0x04, 0x1e
        /*005a*/ 	.short	(.L_18 - .L_17)
.L_17:
        /*005c*/ 	.word	0x00000000


	//----- nvinfo : EIATTR_CBANK_PARAM_SIZE
	.align		4
.L_18:
        /*0060*/ 	.byte	0x03, 0x19
        /*0062*/ 	.short	0x0018


	//----- nvinfo : EIATTR_PARAM_CBANK
	.align		4
        /*0064*/ 	.byte	0x04, 0x0a
        /*0066*/ 	.short	(.L_20 - .L_19)
	.align		4
.L_19:
        /*0068*/ 	.word	index@(.nv.constant0._Z20device_matrix_concatPiS_S_)
        /*006c*/ 	.short	0x0380
        /*006e*/ 	.short	0x0018


	//----- nvinfo : EIATTR_SW_WAR
	.align		4
.L_20:
        /*0070*/ 	.byte	0x04, 0x36
        /*0072*/ 	.short	(.L_22 - .L_21)
.L_21:
        /*0074*/ 	.word	0x00000008
.L_22:


//--------------------- .nv.callgraph             --------------------------
	.section	.nv.callgraph,"",@"SHT_CUDA_CALLGRAPH"
	.align	4
	.sectionentsize	8
	.align		4
        /*0000*/ 	.word	0x00000000
	.align		4
        /*0004*/ 	.word	0xffffffff
	.align		4
        /*0008*/ 	.word	0x00000000
	.align		4
        /*000c*/ 	.word	0xfffffffe
	.align		4
        /*0010*/ 	.word	0x00000000
	.align		4
        /*0014*/ 	.word	0xfffffffd
	.align		4
        /*0018*/ 	.word	0x00000000
	.align		4
        /*001c*/ 	.word	0xfffffffc


//--------------------- .nv.constant3             --------------------------
	.section	.nv.constant3,"a",@progbits
	.align	4
.nv.constant3:
	.type		cdata,@object
	.size		cdata,(.L_0 - cdata)
cdata:
	.zero		20
.L_0:


//--------------------- .text._Z20device_matrix_concatPiS_S_ --------------------------
	.section	.text._Z20device_matrix_concatPiS_S_,"ax",@progbits
	.align	128
        .global         _Z20device_matrix_concatPiS_S_
        .type           _Z20device_matrix_concatPiS_S_,@function
        .size           _Z20device_matrix_concatPiS_S_,(.L_x_19 - _Z20device_matrix_concatPiS_S_)
        .other          _Z20device_matrix_concatPiS_S_,@"STO_CUDA_ENTRY STV_DEFAULT"
_Z20device_matrix_concatPiS_S_:
.text._Z20device_matrix_concatPiS_S_:
[----:B------:R-:W-:Y:S08]  /*0000*/  LDC R1, c[0x0][0x37c] ;  /* 0x0000df00ff017b82 */ /* 0x000ff00000000800 */
[----:B------:R-:W0:Y:S02]  /*0010*/  LDC R10, c[0x3][RZ] ;  /* 0x00c00000ff0a7b82 */ /* 0x000e240000000800 */
[----:B0-----:R-:W-:-:S13]  /*0020*/  ISETP.GE.AND P0, PT, R10, 0x1, PT ;  /* 0x000000010a00780c */ /* 0x001fda0003f06270 */
[----:B------:R-:W-:Y:S05]  /*0030*/  @!P0 EXIT ;  /* 0x000000000000894d */ /* 0x000fea0003800000 */
[----:B------:R-:W0:Y:S01]  /*0040*/  S2R R9, SR_CTAID.X ;  /* 0x0000000000097919 */ /* 0x000e220000002500 */
[----:B------:R-:W1:Y:S01]  /*0050*/  LDCU UR4, c[0x0][0x360] ;  /* 0x00006c00ff0477ac */ /* 0x000e620008000800 */
[----:B------:R-:W1:Y:S01]  /*0060*/  LDC R6, c[0x0][0x370] ;  /* 0x0000dc00ff067b82 */ /* 0x000e620000000800 */
[C---:B------:R-:W-:Y:S01]  /*0070*/  ISETP.GE.U32.AND P0, PT, R10.reuse, 0x4, PT ;  /* 0x000000040a00780c */ /* 0x040fe20003f06070 */
[----:B------:R-:W0:Y:S01]  /*0080*/  S2R R8, SR_TID.X ;  /* 0x0000000000087919 */ /* 0x000e220000002100 */
[----:B------:R-:W2:Y:S01]  /*0090*/  LDCU.64 UR6, c[0x3][0x8] ;  /* 0x00c00100ff0677ac */ /* 0x000ea20008000a00 */
[----:B------:R-:W-:Y:S01]  /*00a0*/  LOP3.LUT R0, R10, 0x3, RZ, 0xc0, !PT ;  /* 0x000000030a007812 */ /* 0x000fe200078ec0ff */
[----:B------:R-:W3:Y:S01]  /*00b0*/  LDCU.64 UR10, c[0x0][0x358] ;  /* 0x00006b00ff0a77ac */ /* 0x000ee20008000a00 */
[----:B--2---:R-:W-:Y:S01]  /*00c0*/  UIADD3 UR6, UPT, UPT, UR6, UR7, URZ ;  /* 0x0000000706067290 */ /* 0x004fe2000fffe0ff */
[----:B-1----:R-:W-:Y:S02]  /*00d0*/  IMAD R2, R6, UR4, RZ ;  /* 0x0000000406027c24 */ /* 0x002fe4000f8e02ff */
[----:B0-----:R-:W-:-:S05]  /*00e0*/  IMAD R3, R9, UR4, R8 ;  /* 0x0000000409037c24 */ /* 0x001fca000f8e0208 */
[----:B---3--:R-:W-:Y:S05]  /*00f0*/  @!P0 BRA `(.L_x_0) ;  /* 0x0000001000788947 */ /* 0x008fea0003800000 */
[----:B------:R-:W0:Y:S01]  /*0100*/  LDC R4, c[0x3][0xc] ;  /* 0x00c00300ff047b82 */ /* 0x000e220000000800 */
[----:B------:R-:W1:Y:S01]  /*0110*/  LDCU UR5, c[0x3][0x10] ;  /* 0x00c00200ff0577ac */ /* 0x000e620008000800 */
[C-C-:B------:R-:W-:Y:S02]  /*0120*/  IMAD R5, R6.reuse, 0x2, R9.reuse ;  /* 0x0000000206057824 */ /* 0x140fe400078e0209 */
[----:B------:R-:W-:Y:S01]  /*0130*/  IMAD R7, R6, 0x3, R9 ;  /* 0x0000000306077824 */ /* 0x000fe200078e0209 */
[----:B------:R-:W2:Y:S01]  /*0140*/  LDCU UR8, c[0x3][0x8] ;  /* 0x00c00100ff0877ac */ /* 0x000ea20008000800 */
[----:B------:R-:W-:Y:S01]  /*0150*/  IMAD.IADD R9, R9, 0x1, R6 ;  /* 0x0000000109097824 */ /* 0x000fe200078e0206 */
[----:B------:R-:W-:Y:S01]  /*0160*/  LOP3.LUT R6, R10, 0x7ffffffc, RZ, 0xc0, !PT ;  /* 0x7ffffffc0a067812 */ /* 0x000fe200078ec0ff */
[----:B------:R-:W3:Y:S01]  /*0170*/  LDC.64 R14, c[0x0][0x388] ;  /* 0x0000e200ff0e7b82 */ /* 0x000ee20000000a00 */
[--C-:B------:R-:W-:Y:S01]  /*0180*/  IMAD R7, R7, UR4, R8.reuse ;  /* 0x0000000407077c24 */ /* 0x100fe2000f8e0208 */
[----:B------:R-:W4:Y:S01]  /*0190*/  LDCU UR7, c[0x3][0x10] ;  /* 0x00c00200ff0777ac */ /* 0x000f220008000800 */
[--C-:B------:R-:W-:Y:S01]  /*01a0*/  IMAD R5, R5, UR4, R8.reuse ;  /* 0x0000000405057c24 */ /* 0x100fe2000f8e0208 */
[----:B------:R-:W-:Y:S01]  /*01b0*/  IADD3 R6, PT, PT, -R6, RZ, RZ ;  /* 0x000000ff06067210 */ /* 0x000fe20007ffe1ff */
[----:B------:R-:W-:-:S03]  /*01c0*/  IMAD R9, R9, UR4, R8 ;  /* 0x0000000409097c24 */ /* 0x000fc6000f8e0208 */
[----:B------:R-:W0:Y:S01]  /*01d0*/  LDC.64 R16, c[0x0][0x390] ;  /* 0x0000e400ff107b82 */ /* 0x000e220000000a00 */
[----:B-1----:R-:W-:Y:S01]  /*01e0*/  VIADD R11, R3, -UR5 ;  /* 0x80000005030b7c36 */ /* 0x002fe20008000000 */
[----:B------:R-:W-:Y:S01]  /*01f0*/  IADD3 R23, PT, PT, R7, -UR5, RZ ;  /* 0x8000000507177c10 */ /* 0x000fe2000fffe0ff */
[----:B------:R-:W-:Y:S02]  /*0200*/  VIADD R13, R5, -UR5 ;  /* 0x80000005050d7c36 */ /* 0x000fe40008000000 */
[----:B------:R-:W-:-:S03]  /*0210*/  VIADD R25, R9, -UR5 ;  /* 0x8000000509197c36 */ /* 0x000fc60008000000 */
[----:B--2---:R-:W1:Y:S04]  /*0220*/  LDC.64 R18, c[0x0][0x380] ;  /* 0x0000e000ff127b82 */ /* 0x004e680000000a00 */
.L_x_13:
[----:B----4-:R-:W-:Y:S01]  /*0230*/  ISETP.GE.AND P0, PT, R3, UR7, PT ;  /* 0x0000000703007c0c */ /* 0x010fe2000bf06270 */
[----:B------:R-:W-:-:S12]  /*0240*/  BSSY.RECONVERGENT B0, `(.L_x_1) ;  /* 0x000003d000007945 */ /* 0x000fd80003800200 */
[----:B--2---:R-:W-:Y:S05]  /*0250*/  @P0 BRA `(.L_x_2) ;  /* 0x0000000000740947 */ /* 0x004fea0003800000 */
[----:B---3--:R-:W-:-:S06]  /*0260*/  IMAD.WIDE R26, R3, 0x4, R14 ;  /* 0x00000004031a7825 */ /* 0x008fcc00078e020e */
[----:B------:R2:W5:Y:S01]  /*0270*/  LDG.E R27, desc[UR10][R26.64] ;  /* 0x0000000a1a1b7981 */ /* 0x000562000c1e1900 */
[----:B------:R-:W-:-:S05]  /*0280*/  IMAD.U32 R8, RZ, RZ, UR8 ;  /* 0x00000008ff087e24 */ /* 0x000fca000f8e00ff */
[----:B------:R-:W-:-:S04]  /*0290*/  IABS R10, R8 ;  /* 0x00000008000a7213 */ /* 0x000fc80000000000 */
[----:B------:R-:W3:Y:S08]  /*02a0*/  I2F.RP R12, R10 ;  /* 0x0000000a000c7306 */ /* 0x000ef00000209400 */
[----:B---3--:R-:W3:Y:S02]  /*02b0*/  MUFU.RCP R12, R12 ;  /* 0x0000000c000c7308 */ /* 0x008ee40000001000 */
[----:B---3--:R-:W-:-:S06]  /*02c0*/  IADD3 R20, PT, PT, R12, 0xffffffe, RZ ;  /* 0x0ffffffe0c147810 */ /* 0x008fcc0007ffe0ff */
[----:B------:R3:W4:Y:S02]  /*02d0*/  F2I.FTZ.U32.TRUNC.NTZ R21, R20 ;  /* 0x0000001400157305 */ /* 0x000724000021f000 */
[----:B---3--:R-:W-:Y:S02]  /*02e0*/  IMAD.MOV.U32 R20, RZ, RZ, RZ ;  /* 0x000000ffff147224 */ /* 0x008fe400078e00ff */
[----:B----4-:R-:W-:-:S04]  /*02f0*/  IMAD.MOV R29, RZ, RZ, -R21 ;  /* 0x000000ffff1d7224 */ /* 0x010fc800078e0a15 */
[----:B------:R-:W-:-:S04]  /*0300*/  IMAD R29, R29, R10, RZ ;  /* 0x0000000a1d1d7224 */ /* 0x000fc800078e02ff */
[----:B------:R-:W-:Y:S01]  /*0310*/  IMAD.HI.U32 R21, R21, R29, R20 ;  /* 0x0000001d15157227 */ /* 0x000fe200078e0014 */
[----:B------:R-:W-:-:S05]  /*0320*/  IABS R29, R3 ;  /* 0x00000003001d7213 */ /* 0x000fca0000000000 */
[----:B------:R-:W-:-:S05]  /*0330*/  IMAD.HI.U32 R21, R21, R29, RZ ;  /* 0x0000001d15157227 */ /* 0x000fca00078e00ff */
[----:B------:R-:W-:-:S05]  /*0340*/  IADD3 R12, PT, PT, -R21, RZ, RZ ;  /* 0x000000ff150c7210 */ /* 0x000fca0007ffe1ff */
[----:B------:R-:W-:-:S05]  /*0350*/  IMAD R29, R10, R12, R29 ;  /* 0x0000000c0a1d7224 */ /* 0x000fca00078e021d */
[----:B------:R-:W-:-:S13]  /*0360*/  ISETP.GT.U32.AND P2, PT, R10, R29, PT ;  /* 0x0000001d0a00720c */ /* 0x000fda0003f44070 */
[----:B------:R-:W-:Y:S02]  /*0370*/  @!P2 IMAD.IADD R29, R29, 0x1, -R10 ;  /* 0x000000011d1da824 */ /* 0x000fe400078e0a0a */
[----:B------:R-:W-:Y:S01]  /*0380*/  @!P2 VIADD R21, R21, 0x1 ;  /* 0x000000011515a836 */ /* 0x000fe20000000000 */
[----:B------:R-:W-:Y:S02]  /*0390*/  ISETP.NE.AND P2, PT, R8, RZ, PT ;  /* 0x000000ff0800720c */ /* 0x000fe40003f45270 */
[----:B------:R-:W-:Y:S02]  /*03a0*/  ISETP.GE.U32.AND P0, PT, R29, R10, PT ;  /* 0x0000000a1d00720c */ /* 0x000fe40003f06070 */
[----:B------:R-:W-:-:S04]  /*03b0*/  LOP3.LUT R10, R3, R8, RZ, 0x3c, !PT ;  /* 0x00000008030a7212 */ /* 0x000fc800078e3cff */
[----:B------:R-:W-:-:S07]  /*03c0*/  ISETP.GE.AND P1, PT, R10, RZ, PT ;  /* 0x000000ff0a00720c */ /* 0x000fce0003f26270 */
[----:B------:R-:W-:-:S06]  /*03d0*/  @P0 IADD3 R21, PT, PT, R21, 0x1, RZ ;  /* 0x0000000115150810 */ /* 0x000fcc0007ffe0ff */
[----:B------:R-:W-:Y:S01]  /*03e0*/  @!P1 IMAD.MOV R21, RZ, RZ, -R21 ;  /* 0x000000ffff159224 */ /* 0x000fe200078e0a15 */
[----:B------:R-:W-:-:S05]  /*03f0*/  @!P2 LOP3.LUT R21, RZ, R8, RZ, 0x33, !PT ;  /* 0x00000008ff15a212 */ /* 0x000fca00078e33ff */
[----:B------:R-:W-:-:S04]  /*0400*/  IMAD.MOV R10, RZ, RZ, -R21 ;  /* 0x000000ffff0a7224 */ /* 0x000fc800078e0a15 */
[----:B------:R-:W-:Y:S01]  /*0410*/  IMAD R10, R8, R10, R3 ;  /* 0x0000000a080a7224 */ /* 0x000fe200078e0203 */
[----:B--2---:R-:W-:Y:S06]  /*0420*/  BRA `(.L_x_3) ;  /* 0x0000000000787947 */ /* 0x004fec0003800000 */
.L_x_2:
[----:B0-----:R-:W-:-:S06]  /*0430*/  IMAD.WIDE R26, R11, 0x4, R16 ;  /* 0x000000040b1a7825 */ /* 0x001fcc00078e0210 */
[----:B------:R2:W5:Y:S01]  /*0440*/  LDG.E R27, desc[UR10][R26.64] ;  /* 0x0000000a1a1b7981 */ /* 0x000562000c1e1900 */
[----:B------:R-:W-:Y:S02]  /*0450*/  IABS R8, R4 ;  /* 0x0000000400087213 */ /* 0x000fe40000000000 */
[----:B------:R-:W-:Y:S02]  /*0460*/  IABS R12, R11 ;  /* 0x0000000b000c7213 */ /* 0x000fe40000000000 */
[----:B------:R-:W0:Y:S08]  /*0470*/  I2F.RP R10, R8 ;  /* 0x00000008000a7306 */ /* 0x000e300000209400 */
[----:B0-----:R-:W0:Y:S02]  /*0480*/  MUFU.RCP R10, R10 ;  /* 0x0000000a000a7308 */ /* 0x001e240000001000 */
[----:B0-----:R-:W-:-:S06]  /*0490*/  IADD3 R20, PT, PT, R10, 0xffffffe, RZ ;  /* 0x0ffffffe0a147810 */ /* 0x001fcc0007ffe0ff */
[----:B------:R0:W4:Y:S02]  /*04a0*/  F2I.FTZ.U32.TRUNC.NTZ R21, R20 ;  /* 0x0000001400157305 */ /* 0x000124000021f000 */
[----:B0-----:R-:W-:Y:S02]  /*04b0*/  IMAD.MOV.U32 R20, RZ, RZ, RZ ;  /* 0x000000ffff147224 */ /* 0x001fe400078e00ff */
[----:B----4-:R-:W-:-:S04]  /*04c0*/  IMAD.MOV R29, RZ, RZ, -R21 ;  /* 0x000000ffff1d7224 */ /* 0x010fc800078e0a15 */
[----:B------:R-:W-:-:S04]  /*04d0*/  IMAD R29, R29, R8, RZ ;  /* 0x000000081d1d7224 */ /* 0x000fc800078e02ff */
[----:B------:R-:W-:Y:S01]  /*04e0*/  IMAD.HI.U32 R21, R21, R29, R20 ;  /* 0x0000001d15157227 */ /* 0x000fe200078e0014 */
[----:B------:R-:W-:-:S05]  /*04f0*/  MOV R29, R12 ;  /* 0x0000000c001d7202 */ /* 0x000fca0000000f00 */
[----:B------:R-:W-:-:S04]  /*0500*/  IMAD.HI.U32 R21, R21, R29, RZ ;  /* 0x0000001d15157227 */ /* 0x000fc800078e00ff */
[----:B------:R-:W-:-:S04]  /*0510*/  IMAD.MOV R10, RZ, RZ, -R21 ;  /* 0x000000ffff0a7224 */ /* 0x000fc800078e0a15 */
[----:B------:R-:W-:-:S05]  /*0520*/  IMAD R29, R8, R10, R29 ;  /* 0x0000000a081d7224 */ /* 0x000fca00078e021d */
[----:B------:R-:W-:-:S13]  /*0530*/  ISETP.GT.U32.AND P2, PT, R8, R29, PT ;  /* 0x0000001d0800720c */ /* 0x000fda0003f44070 */
[----:B------:R-:W-:Y:S01]  /*0540*/  @!P2 IMAD.IADD R29, R29, 0x1, -R8 ;  /* 0x000000011d1da824 */ /* 0x000fe200078e0a08 */
[----:B------:R-:W-:Y:S02]  /*0550*/  @!P2 IADD3 R21, PT, PT, R21, 0x1, RZ ;  /* 0x000000011515a810 */ /* 0x000fe40007ffe0ff */
[----:B------:R-:W-:Y:S02]  /*0560*/  ISETP.NE.AND P2, PT, R4, RZ, PT ;  /* 0x000000ff0400720c */ /* 0x000fe40003f45270 */
[----:B------:R-:W-:Y:S02]  /*0570*/  ISETP.GE.U32.AND P0, PT, R29, R8, PT ;  /* 0x000000081d00720c */ /* 0x000fe40003f06070 */
[----:B------:R-:W-:-:S04]  /*0580*/  LOP3.LUT R8, R11, R4, RZ, 0x3c, !PT ;  /* 0x000000040b087212 */ /* 0x000fc800078e3cff */
[----:B------:R-:W-:Y:S01]  /*0590*/  ISETP.GE.AND P1, PT, R8, RZ, PT ;  /* 0x000000ff0800720c */ /* 0x000fe20003f26270 */
[----:B------:R-:W-:-:S06]  /*05a0*/  IMAD.U32 R8, RZ, RZ, UR8 ;  /* 0x00000008ff087e24 */ /* 0x000fcc000f8e00ff */
[----:B------:R-:W-:-:S06]  /*05b0*/  @P0 VIADD R21, R21, 0x1 ;  /* 0x0000000115150836 */ /* 0x000fcc0000000000 */
[----:B------:R-:W-:Y:S01]  /*05c0*/  @!P1 IMAD.MOV R21, RZ, RZ, -R21 ;  /* 0x000000ffff159224 */ /* 0x000fe200078e0a15 */
[----:B------:R-:W-:-:S04]  /*05d0*/  @!P2 LOP3.LUT R21, RZ, R4, RZ, 0x33, !PT ;  /* 0x00000004ff15a212 */ /* 0x000fc800078e33ff */
[----:B------:R-:W-:-:S05]  /*05e0*/  IADD3 R29, PT, PT, -R21, RZ, RZ ;  /* 0x000000ff151d7210 */ /* 0x000fca0007ffe1ff */
[----:B------:R-:W-:-:S04]  /*05f0*/  IMAD R29, R4, R29, R11 ;  /* 0x0000001d041d7224 */ /* 0x000fc800078e020b */
[----:B--2---:R-:W-:-:S07]  /*0600*/  IMAD.IADD R10, R29, 0x1, R8 ;  /* 0x000000011d0a7824 */ /* 0x004fce00078e0208 */
.L_x_3:
[----:B------:R-:W-:Y:S05]  /*0610*/  BSYNC.RECONVERGENT B0 ;  /* 0x0000000000007941 */ /* 0x000fea0003800200 */
.L_x_1:
[----:B------:R-:W-:Y:S01]  /*0620*/  IMAD R21, R21, UR6, R10 ;  /* 0x0000000615157c24 */ /* 0x000fe2000f8e020a */
[----:B------:R-:W-:Y:S01]  /*0630*/  ISETP.GE.AND P0, PT, R9, UR7, PT ;  /* 0x0000000709007c0c */ /* 0x000fe2000bf06270 */
[----:B------:R-:W-:Y:S02]  /*0640*/  BSSY.RECONVERGENT B0, `(.L_x_4) ;  /* 0x000003c000007945 */ /* 0x000fe40003800200 */
[----:B-1----:R-:W-:-:S05]  /*0650*/  IMAD.WIDE R20, R21, 0x4, R18 ;  /* 0x0000000415147825 */ /* 0x002fca00078e0212 */
[----:B-----5:R1:W-:Y:S05]  /*0660*/  STG.E desc[UR10][R20.64], R27 ;  /* 0x0000001b14007986 */ /* 0x0203ea000c10190a */
[----:B------:R-:W-:Y:S05]  /*0670*/  @!P0 BRA `(.L_x_5) ;  /* 0x0000000000748947 */ /* 0x000fea0003800000 */
[----:B01----:R-:W-:-:S06]  /*0680*/  IMAD.WIDE R26, R25, 0x4, R16 ;  /* 0x00000004191a7825 */ /* 0x003fcc00078e0210 */
[----:B------:R0:W5:Y:S01]  /*0690*/  LDG.E R27, desc[UR10][R26.64] ;  /* 0x0000000a1a1b7981 */ /* 0x000162000c1e1900 */
[----:B------:R-:W-:Y:S01]  /*06a0*/  IABS R10, R4 ;  /* 0x00000004000a7213 */ /* 0x000fe20000000000 */
[----:B------:R-:W-:-:S03]  /*06b0*/  IMAD.MOV.U32 R20, RZ, RZ, RZ ;  /* 0x000000ffff147224 */ /* 0x000fc600078e00ff */
[----:B------:R-:W1:Y:S08]  /*06c0*/  I2F.RP R22, R10 ;  /* 0x0000000a00167306 */ /* 0x000e700000209400 */
[----:B-1----:R-:W1:Y:S02]  /*06d0*/  MUFU.RCP R22, R22 ;  /* 0x0000001600167308 */ /* 0x002e640000001000 */
[----:B-1----:R-:W-:-:S06]  /*06e0*/  IADD3 R24, PT, PT, R22, 0xffffffe, RZ ;  /* 0x0ffffffe16187810 */ /* 0x002fcc0007ffe0ff */
[----:B------:R-:W1:Y:S02]  /*06f0*/  F2I.FTZ.U32.TRUNC.NTZ R21, R24 ;  /* 0x0000001800157305 */ /* 0x000e64000021f000 */
[----:B-1----:R-:W-:-:S04]  /*0700*/  IMAD.MOV R29, RZ, RZ, -R21 ;  /* 0x000000ffff1d7224 */ /* 0x002fc800078e0a15 */
        /* <DEDUP_REMOVED lines=17> */
[----:B------:R-:W-:-:S05]  /*0820*/  IMAD R21, R4, R21, R25 ;  /* 0x0000001504157224 */ /* 0x000fca00078e0219 */
[----:B------:R-:W-:Y:S01]  /*0830*/  IADD3 R21, PT, PT, R21, R8, RZ ;  /* 0x0000000815157210 */ /* 0x000fe20007ffe0ff */
[----:B0-----:R-:W-:Y:S06]  /*0840*/  BRA `(.L_x_6) ;  /* 0x00000000006c7947 */ /* 0x001fec0003800000 */
.L_x_5:
[----:B-1-3--:R-:W-:-:S06]  /*0850*/  IMAD.WIDE R26, R9, 0x4, R14 ;  /* 0x00000004091a7825 */ /* 0x00afcc00078e020e */
[----:B------:R1:W5:Y:S01]  /*0860*/  LDG.E R27, desc[UR10][R26.64] ;  /* 0x0000000a1a1b7981 */ /* 0x000362000c1e1900 */
[----:B------:R-:W-:Y:S01]  /*0870*/  IABS R10, R8 ;  /* 0x00000008000a7213 */ /* 0x000fe20000000000 */
[----:B------:R-:W-:-:S03]  /*0880*/  HFMA2 R20, -RZ, RZ, 0, 0 ;  /* 0x00000000ff147431 */ /* 0x000fc600000001ff */
[----:B------:R-:W2:Y:S08]  /*0890*/  I2F.RP R22, R10 ;  /* 0x0000000a00167306 */ /* 0x000eb00000209400 */
[----:B--2---:R-:W2:Y:S02]  /*08a0*/  MUFU.RCP R22, R22 ;  /* 0x0000001600167308 */ /* 0x004ea40000001000 */
[----:B--2---:R-:W-:-:S06]  /*08b0*/  VIADD R24, R22, 0xffffffe ;  /* 0x0ffffffe16187836 */ /* 0x004fcc0000000000 */
[----:B------:R-:W2:Y:S02]  /*08c0*/  F2I.FTZ.U32.TRUNC.NTZ R21, R24 ;  /* 0x0000001800157305 */ /* 0x000ea4000021f000 */
[----:B--2---:R-:W-:-:S04]  /*08d0*/  IMAD.MOV R29, RZ, RZ, -R21 ;  /* 0x000000ffff1d7224 */ /* 0x004fc800078e0a15 */
[----:B------:R-:W-:-:S04]  /*08e0*/  IMAD R29, R29, R10, RZ ;  /* 0x0000000a1d1d7224 */ /* 0x000fc800078e02ff */
[----:B------:R-:W-:Y:S01]  /*08f0*/  IMAD.HI.U32 R12, R21, R29, R20 ;  /* 0x0000001d150c7227 */ /* 0x000fe200078e0014 */
[----:B------:R-:W-:-:S05]  /*0900*/  IABS R21, R9 ;  /* 0x0000000900157213 */ /* 0x000fca0000000000 */
        /* <DEDUP_REMOVED lines=9> */
[----:B------:R-:W-:-:S07]  /*09a0*/  ISETP.GE.AND P0, PT, R10, RZ, PT ;  /* 0x000000ff0a00720c */ /* 0x000fce0003f06270 */
[----:B------:R-:W-:-:S06]  /*09b0*/  @P1 VIADD R12, R12, 0x1 ;  /* 0x000000010c0c1836 */ /* 0x000fcc0000000000 */
[----:B------:R-:W-:Y:S01]  /*09c0*/  @!P0 IMAD.MOV R12, RZ, RZ, -R12 ;  /* 0x000000ffff0c8224 */ /* 0x000fe200078e0a0c */
[----:B------:R-:W-:-:S04]  /*09d0*/  @!P2 LOP3.LUT R12, RZ, R8, RZ, 0x33, !PT ;  /* 0x00000008ff0ca212 */ /* 0x000fc800078e33ff */
[----:B------:R-:W-:-:S05]  /*09e0*/  IADD3 R21, PT, PT, -R12, RZ, RZ ;  /* 0x000000ff0c157210 */ /* 0x000fca0007ffe1ff */
[----:B-1----:R-:W-:-:S07]  /*09f0*/  IMAD R21, R8, R21, R9 ;  /* 0x0000001508157224 */ /* 0x002fce00078e0209 */
.L_x_6:
[----:B------:R-:W-:Y:S05]  /*0a00*/  BSYNC.RECONVERGENT B0 ;  /* 0x0000000000007941 */ /* 0x000fea0003800200 */
.L_x_4:
[----:B------:R-:W-:Y:S01]  /*0a10*/  IMAD R21, R12, UR6, R21 ;  /* 0x000000060c157c24 */ /* 0x000fe2000f8e0215 */
[----:B------:R-:W-:Y:S01]  /*0a20*/  ISETP.GE.AND P0, PT, R5, UR7, PT ;  /* 0x0000000705007c0c */ /* 0x000fe2000bf06270 */
[----:B------:R-:W-:Y:S02]  /*0a30*/  BSSY.RECONVERGENT B0, `(.L_x_7) ;  /* 0x000003c000007945 */ /* 0x000fe40003800200 */
[----:B------:R-:W-:-:S05]  /*0a40*/  IMAD.WIDE R20, R21, 0x4, R18 ;  /* 0x0000000415147825 */ /* 0x000fca00078e0212 */
        /* <DEDUP_REMOVED lines=8> */
[----:B-1----:R-:W-:-:S06]  /*0ad0*/  VIADD R24, R22, 0xffffffe ;  /* 0x0ffffffe16187836 */ /* 0x002fcc0000000000 */
[----:B------:R-:W1:Y:S02]  /*0ae0*/  F2I.FTZ.U32.TRUNC.NTZ R21, R24 ;  /* 0x0000001800157305 */ /* 0x000e64000021f000 */
[----:B-1----:R-:W-:-:S05]  /*0af0*/  IADD3 R29, PT, PT, RZ, -R21, RZ ;  /* 0x80000015ff1d7210 */ /* 0x002fca0007ffe0ff */
[----:B------:R-:W-:-:S04]  /*0b00*/  IMAD R29, R29, R10, RZ ;  /* 0x0000000a1d1d7224 */ /* 0x000fc800078e02ff */
[----:B------:R-:W-:Y:S01]  /*0b10*/  IMAD.HI.U32 R12, R21, R29, R20 ;  /* 0x0000001d150c7227 */ /* 0x000fe200078e0014 */
[----:B------:R-:W-:-:S05]  /*0b20*/  IABS R21, R13 ;  /* 0x0000000d00157213 */ /* 0x000fca0000000000 */
[----:B------:R-:W-:-:S05]  /*0b30*/  IMAD.HI.U32 R12, R12, R21, RZ ;  /* 0x000000150c0c7227 */ /* 0x000fca00078e00ff */
[----:B------:R-:W-:-:S05]  /*0b40*/  IADD3 R20, PT, PT, -R12, RZ, RZ ;  /* 0x000000ff0c147210 */ /* 0x000fca0007ffe1ff */
        /* <DEDUP_REMOVED lines=9> */
[----:B------:R-:W-:Y:S02]  /*0be0*/  @!P0 IADD3 R12, PT, PT, -R12, RZ, RZ ;  /* 0x000000ff0c0c8210 */ /* 0x000fe40007ffe1ff */
[----:B------:R-:W-:-:S05]  /*0bf0*/  @!P2 LOP3.LUT R12, RZ, R4, RZ, 0x33, !PT ;  /* 0x00000004ff0ca212 */ /* 0x000fca00078e33ff */
[----:B------:R-:W-:-:S04]  /*0c00*/  IMAD.MOV R21, RZ, RZ, -R12 ;  /* 0x000000ffff157224 */ /* 0x000fc800078e0a0c */
[----:B------:R-:W-:-:S05]  /*0c10*/  IMAD R21, R4, R21, R13 ;  /* 0x0000001504157224 */ /* 0x000fca00078e020d */
[----:B------:R-:W-:Y:S01]  /*0c20*/  IADD3 R21, PT, PT, R21, R8, RZ ;  /* 0x0000000815157210 */ /* 0x000fe20007ffe0ff */
[----:B0-----:R-:W-:Y:S06]  /*0c30*/  BRA `(.L_x_9) ;  /* 0x00000000006c7947 */ /* 0x001fec0003800000 */
.L_x_8:
[----:B-1-3--:R-:W-:-:S06]  /*0c40*/  IMAD.WIDE R26, R5, 0x4, R14 ;  /* 0x00000004051a7825 */ /* 0x00afcc00078e020e */
[----:B------:R1:W5:Y:S01]  /*0c50*/  LDG.E R27, desc[UR10][R26.64] ;  /* 0x0000000a1a1b7981 */ /* 0x000362000c1e1900 */
[----:B------:R-:W-:Y:S01]  /*0c60*/  IABS R10, R8 ;  /* 0x00000008000a7213 */ /* 0x000fe20000000000 */
[----:B------:R-:W-:-:S03]  /*0c70*/  IMAD.MOV.U32 R20, RZ, RZ, RZ ;  /* 0x000000ffff147224 */ /* 0x000fc600078e00ff */
[----:B------:R-:W2:Y:S08]  /*0c80*/  I2F.RP R22, R10 ;  /* 0x0000000a00167306 */ /* 0x000eb00000209400 */
[----:B--2---:R-:W2:Y:S02]  /*0c90*/  MUFU.RCP R22, R22 ;  /* 0x0000001600167308 */ /* 0x004ea40000001000 */
[----:B--2---:R-:W-:-:S06]  /*0ca0*/  VIADD R24, R22, 0xffffffe ;  /* 0x0ffffffe16187836 */ /* 0x004fcc0000000000 */
[----:B------:R-:W2:Y:S02]  /*0cb0*/  F2I.FTZ.U32.TRUNC.NTZ R21, R24 ;  /* 0x0000001800157305 */ /* 0x000ea4000021f000 */
[----:B--2---:R-:W-:-:S05]  /*0cc0*/  IADD3 R29, PT, PT, RZ, -R21, RZ ;  /* 0x80000015ff1d7210 */ /* 0x004fca0007ffe0ff */
        /* <DEDUP_REMOVED lines=17> */
[----:B-1----:R-:W-:-:S07]  /*0de0*/  IMAD R21, R8, R21, R5 ;  /* 0x0000001508157224 */ /* 0x002fce00078e0205 */
.L_x_9:
[----:B------:R-:W-:Y:S05]  /*0df0*/  BSYNC.RECONVERGENT B0 ;  /* 0x0000000000007941 */ /* 0x000fea0003800200 */
.L_x_7:
[----:B------:R-:W-:Y:S01]  /*0e00*/  IMAD R21, R12, UR6, R21 ;  /* 0x000000060c157c24 */ /* 0x000fe2000f8e0215 */
[----:B------:R-:W-:Y:S01]  /*0e10*/  ISETP.GE.AND P0, PT, R7, UR7, PT ;  /* 0x0000000707007c0c */ /* 0x000fe2000bf06270 */
[----:B------:R-:W-:Y:S01]  /*0e20*/  BSSY.RECONVERGENT B0, `(.L_x_10) ;  /* 0x000003d000007945 */ /* 0x000fe20003800200 */
[----:B------:R-:W-:Y:S01]  /*0e30*/  IADD3 R3, PT, PT, R2, R3, R2 ;  /* 0x0000000302037210 */ /* 0x000fe20007ffe002 */
[----:B------:R-:W-:-:S05]  /*0e40*/  IMAD.WIDE R20, R21, 0x4, R18 ;  /* 0x0000000415147825 */ /* 0x000fca00078e0212 */
[----:B-----5:R1:W-:Y:S05]  /*0e50*/  STG.E desc[UR10][R20.64], R27 ;  /* 0x0000001b14007986 */ /* 0x0203ea000c10190a */
[----:B------:R-:W-:Y:S05]  /*0e60*/  @!P0 BRA `(.L_x_11) ;  /* 0x0000000000748947 */ /* 0x000fea0003800000 */
[----:B01----:R-:W-:-:S06]  /*0e70*/  IMAD.WIDE R26, R23, 0x4, R16 ;  /* 0x00000004171a7825 */ /* 0x003fcc00078e0210 */
[----:B------:R0:W5:Y:S01]  /*0e80*/  LDG.E R27, desc[UR10][R26.64] ;  /* 0x0000000a1a1b7981 */ /* 0x000162000c1e1900 */
[----:B------:R-:W-:Y:S02]  /*0e90*/  IABS R10, R4 ;  /* 0x00000004000a7213 */ /* 0x000fe40000000000 */
[----:B------:R-:W-:Y:S02]  /*0ea0*/  MOV R20, RZ ;  /* 0x000000ff00147202 */ /* 0x000fe40000000f00 */
        /* <DEDUP_REMOVED lines=8> */
[----:B------:R-:W-:-:S04]  /*0f30*/  IMAD.HI.U32 R12, R12, R21, RZ ;  /* 0x000000150c0c7227 */ /* 0x000fc800078e00ff */
[----:B------:R-:W-:-:S04]  /*0f40*/  IMAD.MOV R20, RZ, RZ, -R12 ;  /* 0x000000ffff147224 */ /* 0x000fc800078e0a0c */
[----:B------:R-:W-:-:S05]  /*0f50*/  IMAD R21, R10, R20, R21 ;  /* 0x000000140a157224 */ /* 0x000fca00078e0215 */
[----:B------:R-:W-:-:S13]  /*0f60*/  ISETP.GT.U32.AND P2, PT, R10, R21, PT ;  /* 0x000000150a00720c */ /* 0x000fda0003f44070 */
[-C--:B------:R-:W-:Y:S01]  /*0f70*/  @!P2 IADD3 R21, PT, PT, R21, -R10.reuse, RZ ;  /* 0x8000000a1515a210 */ /* 0x080fe20007ffe0ff */
[----:B------:R-:W-:Y:S01]  /*0f80*/  @!P2 VIADD R12, R12, 0x1 ;  /* 0x000000010c0ca836 */ /* 0x000fe20000000000 */
[----:B------:R-:W-:Y:S02]  /*0f90*/  ISETP.NE.AND P2, PT, R4, RZ, PT ;  /* 0x000000ff0400720c */ /* 0x000fe40003f45270 */
[----:B------:R-:W-:Y:S02]  /*0fa0*/  ISETP.GE.U32.AND P1, PT, R21, R10, PT ;  /* 0x0000000a1500720c */ /* 0x000fe40003f26070 */
[----:B------:R-:W-:-:S04]  /*0fb0*/  LOP3.LUT R10, R23, R4, RZ, 0x3c, !PT ;  /* 0x00000004170a7212 */ /* 0x000fc800078e3cff */
[----:B------:R-:W-:-:S07]  /*0fc0*/  ISETP.GE.AND P0, PT, R10, RZ, PT ;  /* 0x000000ff0a00720c */ /* 0x000fce0003f06270 */
[----:B------:R-:W-:-:S06]  /*0fd0*/  @P1 IADD3 R12, PT, PT, R12, 0x1, RZ ;  /* 0x000000010c0c1810 */ /* 0x000fcc0007ffe0ff */
[----:B------:R-:W-:Y:S01]  /*0fe0*/  @!P0 IMAD.MOV R12, RZ, RZ, -R12 ;  /* 0x000000ffff0c8224 */ /* 0x000fe200078e0a0c */
[----:B------:R-:W-:-:S04]  /*0ff0*/  @!P2 LOP3.LUT R12, RZ, R4, RZ, 0x33, !PT ;  /* 0x00000004ff0ca212 */ /* 0x000fc800078e33ff */
[----:B------:R-:W-:-:S05]  /*1000*/  IADD3 R21, PT, PT, -R12, RZ, RZ ;  /* 0x000000ff0c157210 */ /* 0x000fca0007ffe1ff */
[----:B------:R-:W-:-:S04]  /*1010*/  IMAD R21, R4, R21, R23 ;  /* 0x0000001504157224 */ /* 0x000fc800078e0217 */
[----:B------:R-:W-:Y:S01]  /*1020*/  IMAD.IADD R21, R21, 0x1, R8 ;  /* 0x0000000115157824 */ /* 0x000fe200078e0208 */
[----:B0-----:R-:W-:Y:S06]  /*1030*/  BRA `(.L_x_12) ;  /* 0x00000000006c7947 */ /* 0x001fec0003800000 */
.L_x_11:
[----:B-1-3--:R-:W-:-:S06]  /*1040*/  IMAD.WIDE R26, R7, 0x4, R14 ;  /* 0x00000004071a7825 */ /* 0x00afcc00078e020e */
[----:B------:R1:W5:Y:S01]  /*1050*/  LDG.E R27, desc[UR10][R26.64] ;  /* 0x0000000a1a1b7981 */ /* 0x000362000c1e1900 */
[----:B------:R-:W-:Y:S01]  /*1060*/  IABS R10, R8 ;  /* 0x00000008000a7213 */ /* 0x000fe20000000000 */
[----:B------:R-:W-:-:S03]  /*1070*/  HFMA2 R20, -RZ, RZ, 0, 0 ;  /* 0x00000000ff147431 */ /* 0x000fc600000001ff */
[----:B------:R-:W2:Y:S08]  /*1080*/  I2F.RP R22, R10 ;  /* 0x0000000a00167306 */ /* 0x000eb00000209400 */
[----:B--2---:R-:W2:Y:S02]  /*1090*/  MUFU.RCP R22, R22 ;  /* 0x0000001600167308 */ /* 0x004ea40000001000 */
[----:B--2---:R-:W-:-:S06]  /*10a0*/  IADD3 R24, PT, PT, R22, 0xffffffe, RZ ;  /* 0x0ffffffe16187810 */ /* 0x004fcc0007ffe0ff */
        /* <DEDUP_REMOVED lines=19> */
[----:B-1----:R-:W-:-:S07]  /*11e0*/  IMAD R21, R8, R21, R7 ;  /* 0x0000001508157224 */ /* 0x002fce00078e0207 */
.L_x_12:
[----:B------:R-:W-:Y:S05]  /*11f0*/  BSYNC.RECONVERGENT B0 ;  /* 0x0000000000007941 */ /* 0x000fea0003800200 */
.L_x_10:
[----:B------:R-:W-:Y:S01]  /*1200*/  IMAD R21, R12, UR6, R21 ;  /* 0x000000060c157c24 */ /* 0x000fe2000f8e0215 */
[----:B------:R-:W-:Y:S01]  /*1210*/  IADD3 R3, PT, PT, R2, R3, R2 ;  /* 0x0000000302037210 */ /* 0x000fe20007ffe002 */
[----:B------:R-:W-:Y:S01]  /*1220*/  VIADD R6, R6, 0x4 ;  /* 0x0000000406067836 */ /* 0x000fe20000000000 */
[C---:B------:R-:W-:Y:S01]  /*1230*/  LEA R5, R2.reuse, R5, 0x2 ;  /* 0x0000000502057211 */ /* 0x040fe200078e10ff */
[----:B------:R-:W-:Y:S01]  /*1240*/  IMAD.WIDE R20, R21, 0x4, R18 ;  /* 0x0000000415147825 */ /* 0x000fe200078e0212 */
[----:B------:R-:W-:Y:S02]  /*1250*/  LEA R7, R2, R7, 0x2 ;  /* 0x0000000702077211 */ /* 0x000fe400078e10ff */
[----:B------:R-:W-:Y:S01]  /*1260*/  ISETP.NE.AND P0, PT, R6, RZ, PT ;  /* 0x000000ff0600720c */ /* 0x000fe20003f05270 */
[C---:B------:R-:W-:Y:S01]  /*1270*/  IMAD R13, R2.reuse, 0x4, R13 ;  /* 0x00000004020d7824 */ /* 0x040fe200078e020d */
[----:B-----5:R2:W-:Y:S01]  /*1280*/  STG.E desc[UR10][R20.64], R27 ;  /* 0x0000001b14007986 */ /* 0x0205e2000c10190a */
[C---:B------:R-:W-:Y:S01]  /*1290*/  IMAD R23, R2.reuse, 0x4, R23 ;  /* 0x0000000402177824 */ /* 0x040fe200078e0217 */
[C---:B------:R-:W-:Y:S01]  /*12a0*/  LEA R9, R2.reuse, R9, 0x2 ;  /* 0x0000000902097211 */ /* 0x040fe200078e10ff */
[C---:B------:R-:W-:Y:S01]  /*12b0*/  IMAD R25, R2.reuse, 0x4, R25 ;  /* 0x0000000402197824 */ /* 0x040fe200078e0219 */
[----:B------:R-:W-:-:S07]  /*12c0*/  LEA R11, R2, R11, 0x2 ;  /* 0x0000000b020b7211 */ /* 0x000fce00078e10ff */
[----:B------:R-:W-:Y:S05]  /*12d0*/  @P0 BRA `(.L_x_13) ;  /* 0xffffffec00d40947 */ /* 0x000fea000383ffff */
.L_x_0:
[----:B------:R-:W-:-:S13]  /*12e0*/  ISETP.NE.AND P0, PT, R0, RZ, PT ;  /* 0x000000ff0000720c */ /* 0x000fda0003f05270 */
[----:B------:R-:W-:Y:S05]  /*12f0*/  @!P0 EXIT ;  /* 0x000000000000894d */ /* 0x000fea0003800000 */
[----:B------:R-:W1:Y:S01]  /*1300*/  LDCU UR7, c[0x3][0x10] ;  /* 0x00c00200ff0777ac */ /* 0x000e620008000800 */
[----:B------:R-:W4:Y:S01]  /*1310*/  LDC R9, c[0x3][0xc] ;  /* 0x00c00300ff097b82 */ /* 0x000f220000000800 */
[----:B------:R-:W-:Y:S01]  /*1320*/  IMAD.MOV R10, RZ, RZ, -R0 ;  /* 0x000000ffff0a7224 */ /* 0x000fe200078e0a00 */
[----:B------:R-:W5:Y:S01]  /*1330*/  LDCU.64 UR8, c[0x0][0x390] ;  /* 0x00007200ff0877ac */ /* 0x000f620008000a00 */
[----:B------:R-:W2:Y:S05]  /*1340*/  LDCU UR13, c[0x3][0x8] ;  /* 0x00c00100ff0d77ac */ /* 0x000eaa0008000800 */
[----:B------:R-:W2:Y:S01]  /*1350*/  LDC R8, c[0x3][0x8] ;  /* 0x00c00200ff087b82 */ /* 0x000ea20000000800 */
[----:B------:R-:W2:Y:S07]  /*1360*/  LDCU UR12, c[0x3][0x10] ;  /* 0x00c00200ff0c77ac */ /* 0x000eae0008000800 */
[----:B0-----:R-:W0:Y:S01]  /*1370*/  LDC.64 R4, c[0x0][0x388] ;  /* 0x0000e200ff047b82 */ /* 0x001e220000000a00 */
[----:B-1----:R-:W-:-:S02]  /*1380*/  UIMAD.WIDE UR4, UR7, 0x4, URZ ;  /* 0x00000004070478a5 */ /* 0x002fc4000f8e02ff */
[----:B------:R-:W-:Y:S02]  /*1390*/  IADD3 R0, PT, PT, R3, -UR7, RZ ;  /* 0x8000000703007c10 */ /* 0x000fe4000fffe0ff */
[----:B-----5:R-:W-:-:S03]  /*13a0*/  UIADD3 UR4, UP0, UPT, -UR4, UR8, URZ ;  /* 0x0000000804047290 */ /* 0x020fc6000ff1e1ff */
[----:B------:R-:W1:Y:S01]  /*13b0*/  LDC.64 R6, c[0x0][0x380] ;  /* 0x0000e000ff067b82 */ /* 0x000e620000000a00 */
[----:B------:R-:W-:-:S12]  /*13c0*/  UIADD3.X UR5, UPT, UPT, ~UR5, UR9, URZ, UP0, !UPT ;  /* 0x0000000905057290 */ /* 0x000fd800087fe5ff */
.L_x_17:
[----:B--2---:R-:W-:Y:S01]  /*13d0*/  ISETP.GE.AND P0, PT, R3, UR12, PT ;  /* 0x0000000c03007c0c */ /* 0x004fe2000bf06270 */
[----:B------:R-:W-:-:S12]  /*13e0*/  BSSY.RECONVERGENT B0, `(.L_x_14) ;  /* 0x000003e000007945 */ /* 0x000fd80003800200 */
[----:B-1----:R-:W-:Y:S05]  /*13f0*/  @!P0 BRA `(.L_x_15) ;  /* 0x0000000000808947 */ /* 0x002fea0003800000 */
[----:B----4-:R-:W-:Y:S01]  /*1400*/  IABS R16, R9 ;  /* 0x0000000900107213 */ /* 0x010fe20000000000 */
[----:B---3--:R-:W-:Y:S01]  /*1410*/  IMAD.U32 R14, RZ, RZ, UR4 ;  /* 0x00000004ff0e7e24 */ /* 0x008fe2000f8e00ff */
[----:B------:R-:W-:Y:S02]  /*1420*/  MOV R15, UR5 ;  /* 0x00000005000f7c02 */ /* 0x000fe40008000f00 */
[----:B------:R-:W2:Y:S01]  /*1430*/  I2F.RP R17, R16 ;  /* 0x0000001000117306 */ /* 0x000ea20000209400 */
[----:B------:R-:W-:Y:S01]  /*1440*/  IMAD.MOV.U32 R12, RZ, RZ, RZ ;  /* 0x000000ffff0c7224 */ /* 0x000fe200078e00ff */
[----:B------:R-:W-:Y:S01]  /*1450*/  IABS R20, R0 ;  /* 0x0000000000147213 */ /* 0x000fe20000000000 */
[----:B------:R-:W-:-:S05]  /*1460*/  IMAD.WIDE R14, R3, 0x4, R14 ;  /* 0x00000004030e7825 */ /* 0x000fca00078e020e */
[----:B------:R3:W5:Y:S01]  /*1470*/  LDG.E R11, desc[UR10][R14.64] ;  /* 0x0000000a0e0b7981 */ /* 0x000762000c1e1900 */
[----:B--2---:R-:W2:Y:S02]  /*1480*/  MUFU.RCP R17, R17 ;  /* 0x0000001100117308 */ /* 0x004ea40000001000 */
[----:B--2---:R-:W-:-:S06]  /*1490*/  VIADD R18, R17, 0xffffffe ;  /* 0x0ffffffe11127836 */ /* 0x004fcc0000000000 */
[----:B------:R-:W2:Y:S02]  /*14a0*/  F2I.FTZ.U32.TRUNC.NTZ R13, R18 ;  /* 0x00000012000d7305 */ /* 0x000ea4000021f000 */
[----:B--2---:R-:W-:-:S05]  /*14b0*/  IADD3 R19, PT, PT, RZ, -R13, RZ ;  /* 0x8000000dff137210 */ /* 0x004fca0007ffe0ff */
[----:B------:R-:W-:-:S04]  /*14c0*/  IMAD R19, R19, R16, RZ ;  /* 0x0000001013137224 */ /* 0x000fc800078e02ff */
[----:B------:R-:W-:Y:S01]  /*14d0*/  IMAD.HI.U32 R12, R13, R19, R12 ;  /* 0x000000130d0c7227 */ /* 0x000fe200078e000c */
[----:B------:R-:W-:-:S05]  /*14e0*/  MOV R13, R20 ;  /* 0x00000014000d7202 */ /* 0x000fca0000000f00 */
[----:B------:R-:W-:-:S04]  /*14f0*/  IMAD.HI.U32 R12, R12, R13, RZ ;  /* 0x0000000d0c0c7227 */ /* 0x000fc800078e00ff */
[----:B---3--:R-:W-:-:S04]  /*1500*/  IMAD.MOV R14, RZ, RZ, -R12 ;  /* 0x000000ffff0e7224 */ /* 0x008fc800078e0a0c */
        /* <DEDUP_REMOVED lines=13> */
[----:B------:R-:W-:Y:S01]  /*15e0*/  VIADD R13, R13, UR13 ;  /* 0x0000000d0d0d7c36 */ /* 0x000fe20008000000 */
[----:B------:R-:W-:Y:S06]  /*15f0*/  BRA `(.L_x_16) ;  /* 0x0000000000707947 */ /* 0x000fec0003800000 */
.L_x_15:
[----:B------:R-:W-:Y:S01]  /*1600*/  IABS R16, R8 ;  /* 0x0000000800107213 */ /* 0x000fe20000000000 */
[----:B0--3--:R-:W-:-:S03]  /*1610*/  IMAD.WIDE R14, R3, 0x4, R4 ;  /* 0x00000004030e7825 */ /* 0x009fc600078e0204 */
[----:B------:R-:W0:Y:S01]  /*1620*/  I2F.RP R17, R16 ;  /* 0x0000001000117306 */ /* 0x000e220000209400 */
[----:B------:R-:W-:Y:S01]  /*1630*/  HFMA2 R12, -RZ, RZ, 0, 0 ;  /* 0x00000000ff0c7431 */ /* 0x000fe200000001ff */
[----:B------:R-:W-:Y:S01]  /*1640*/  IABS R20, R3 ;  /* 0x0000000300147213 */ /* 0x000fe20000000000 */
[----:B------:R2:W5:Y:S05]  /*1650*/  LDG.E R11, desc[UR10][R14.64] ;  /* 0x0000000a0e0b7981 */ /* 0x00056a000c1e1900 */
[----:B0-----:R-:W0:Y:S02]  /*1660*/  MUFU.RCP R17, R17 ;  /* 0x0000001100117308 */ /* 0x001e240000001000 */
[----:B0-----:R-:W-:-:S06]  /*1670*/  IADD3 R18, PT, PT, R17, 0xffffffe, RZ ;  /* 0x0ffffffe11127810 */ /* 0x001fcc0007ffe0ff */
[----:B------:R-:W0:Y:S02]  /*1680*/  F2I.FTZ.U32.TRUNC.NTZ R13, R18 ;  /* 0x00000012000d7305 */ /* 0x000e24000021f000 */
[----:B0-----:R-:W-:-:S04]  /*1690*/  IMAD.MOV R19, RZ, RZ, -R13 ;  /* 0x000000ffff137224 */ /* 0x001fc800078e0a0d */
[----:B------:R-:W-:-:S04]  /*16a0*/  IMAD R19, R19, R16, RZ ;  /* 0x0000001013137224 */ /* 0x000fc800078e02ff */
[----:B------:R-:W-:-:S04]  /*16b0*/  IMAD.HI.U32 R12, R13, R19, R12 ;  /* 0x000000130d0c7227 */ /* 0x000fc800078e000c */
[----:B------:R-:W-:-:S04]  /*16c0*/  IMAD.MOV.U32 R13, RZ, RZ, R20 ;  /* 0x000000ffff0d7224 */ /* 0x000fc800078e0014 */
[----:B------:R-:W-:-:S05]  /*16d0*/  IMAD.HI.U32 R12, R12, R13, RZ ;  /* 0x0000000d0c0c7227 */ /* 0x000fca00078e00ff */
[----:B--2---:R-:W-:-:S05]  /*16e0*/  IADD3 R14, PT, PT, -R12, RZ, RZ ;  /* 0x000000ff0c0e7210 */ /* 0x004fca0007ffe1ff */
        /* <DEDUP_REMOVED lines=12> */
[----:B------:R-:W-:-:S07]  /*17b0*/  IMAD R13, R8, R13, R3 ;  /* 0x0000000d080d7224 */ /* 0x000fce00078e0203 */
.L_x_16:
[----:B------:R-:W-:Y:S05]  /*17c0*/  BSYNC.RECONVERGENT B0 ;  /* 0x0000000000007941 */ /* 0x000fea0003800200 */
.L_x_14:
[----:B------:R-:W-:Y:S01]  /*17d0*/  IMAD R13, R12, UR6, R13 ;  /* 0x000000060c0d7c24 */ /* 0x000fe2000f8e020d */
[----:B------:R-:W-:Y:S01]  /*17e0*/  IADD3 R10, PT, PT, R10, 0x1, RZ ;  /* 0x000000010a0a7810 */ /* 0x000fe20007ffe0ff */
[----:B------:R-:W-:Y:S01]  /*17f0*/  IMAD.IADD R3, R3, 0x1, R2 ;  /* 0x0000000103037824 */ /* 0x000fe200078e0202 */
[----:B------:R-:W-:Y:S01]  /*1800*/  IADD3 R0, PT, PT, R0, R2, RZ ;  /* 0x0000000200007210 */ /* 0x000fe20007ffe0ff */
[----:B-1----:R-:W-:Y:S01]  /*1810*/  IMAD.WIDE R12, R13, 0x4, R6 ;  /* 0x000000040d0c7825 */ /* 0x002fe200078e0206 */
[----:B------:R-:W-:-:S04]  /*1820*/  ISETP.NE.AND P0, PT, R10, RZ, PT ;  /* 0x000000ff0a00720c */ /* 0x000fc80003f05270 */
[----:B-----5:R1:W-:Y:S09]  /*1830*/  STG.E desc[UR10][R12.64], R11 ;  /* 0x0000000b0c007986 */ /* 0x0203f2000c10190a */
[----:B------:R-:W-:Y:S05]  /*1840*/  @P0 BRA `(.L_x_17) ;  /* 0xfffffff800e00947 */ /* 0x000fea000383ffff */
[----:B------:R-:W-:Y:S05]  /*1850*/  EXIT ;  /* 0x000000000000794d */ /* 0x000fea0003800000 */
.L_x_18:
[----:B------:R-:W-:-:S00]  /*1860*/  BRA `(.L_x_18) ;  /* 0xfffffffc00fc7947 */ /* 0x000fc0000383ffff */
[----:B------:R-:W-:-:S00]  /*1870*/  NOP ;  /* 0x0000000000007918 */ /* 0x000fc00000000000 */
        /* <DEDUP_REMOVED lines=8> */
.L_x_19:


//--------------------- .nv.shared.reserved.0     --------------------------
	.section	.nv.shared.reserved.0,"aw",@nobits
	.weak		__nv_reservedSMEM_offset_0_alias
	.size		__nv_reservedSMEM_offset_0_alias, 0, 64
	.other		__nv_reservedSMEM_offset_0_alias,@"STO_CUDA_RESERVED_SHARED STV_DEFAULT"
__nv_reservedSMEM_offset_0_alias:
	.zero		0
	.zero		64


//--------------------- .nv.constant0._Z20device_matrix_concatPiS_S_ --------------------------
	.section	.nv.constant0._Z20device_matrix_concatPiS_S_,"a",@progbits
	.sectionflags	@""
	.align	4
.nv.constant0._Z20device_matrix_concatPiS_S_:
	.zero		920


//--------------------- SYMBOLS --------------------------

	.type		.nv.reservedSmem.offset0,@object
	.size		.nv.reservedSmem.offset0,0x4
